//
// Generated by NVIDIA NVVM Compiler
//
// Compiler Build ID: CL-36424714
// Cuda compilation tools, release 13.0, V13.0.88
// Based on NVVM 20.0.0
//

.version 9.0
.target sm_100
.address_size 64

	// .globl	_Z15MatrixMulKernelPPfS0_S0_
// _ZZ16MatrixMulKernel2PPfS0_S0_E3A_b has been demoted
// _ZZ16MatrixMulKernel2PPfS0_S0_E3B_b has been demoted
// _ZZ16MatrixMulKernel2PPfS0_S0_E3R_b has been demoted

.visible .entry _Z15MatrixMulKernelPPfS0_S0_(
	.param .u64 .ptr .align 1 _Z15MatrixMulKernelPPfS0_S0__param_0,
	.param .u64 .ptr .align 1 _Z15MatrixMulKernelPPfS0_S0__param_1,
	.param .u64 .ptr .align 1 _Z15MatrixMulKernelPPfS0_S0__param_2
)
{
	.reg .pred 	%p<4>;
	.reg .b32 	%r<9>;
	.reg .b32 	%f<7>;
	.reg .b64 	%rd<22>;

	ld.param.u64 	%rd1, [_Z15MatrixMulKernelPPfS0_S0__param_0];
	ld.param.u64 	%rd2, [_Z15MatrixMulKernelPPfS0_S0__param_1];
	ld.param.u64 	%rd3, [_Z15MatrixMulKernelPPfS0_S0__param_2];
	mov.u32 	%r3, %ctaid.y;
	mov.u32 	%r4, %ntid.y;
	mov.u32 	%r5, %tid.y;
	mad.lo.s32 	%r1, %r3, %r4, %r5;
	mov.u32 	%r6, %ctaid.x;
	mov.u32 	%r7, %ntid.x;
	mov.u32 	%r8, %tid.x;
	mad.lo.s32 	%r2, %r6, %r7, %r8;
	setp.gt.u32 	%p1, %r1, 1;
	setp.gt.s32 	%p2, %r2, 1;
	or.pred  	%p3, %p1, %p2;
	@%p3 bra 	$L__BB0_2;
	cvta.to.global.u64 	%rd4, %rd3;
	cvta.to.global.u64 	%rd5, %rd2;
	cvta.to.global.u64 	%rd6, %rd1;
	mul.wide.u32 	%rd7, %r1, 8;
	add.s64 	%rd8, %rd6, %rd7;
	ld.global.u64 	%rd9, [%rd8];
	cvta.to.global.u64 	%rd10, %rd9;
	ld.global.f32 	%f1, [%rd10];
	ld.global.u64 	%rd11, [%rd5];
	cvta.to.global.u64 	%rd12, %rd11;
	mul.wide.s32 	%rd13, %r2, 4;
	add.s64 	%rd14, %rd12, %rd13;
	ld.global.f32 	%f2, [%rd14];
	fma.rn.f32 	%f3, %f1, %f2, 0f00000000;
	ld.global.f32 	%f4, [%rd10+4];
	ld.global.u64 	%rd15, [%rd5+8];
	cvta.to.global.u64 	%rd16, %rd15;
	add.s64 	%rd17, %rd16, %rd13;
	ld.global.f32 	%f5, [%rd17];
	fma.rn.f32 	%f6, %f4, %f5, %f3;
	add.s64 	%rd18, %rd4, %rd7;
	ld.global.u64 	%rd19, [%rd18];
	cvta.to.global.u64 	%rd20, %rd19;
	add.s64 	%rd21, %rd20, %rd13;
	st.global.f32 	[%rd21], %f6;
$L__BB0_2:
	ret;

}
	// .globl	_Z16MatrixMulKernel2PPfS0_S0_
.visible .entry _Z16MatrixMulKernel2PPfS0_S0_(
	.param .u64 .ptr .align 1 _Z16MatrixMulKernel2PPfS0_S0__param_0,
	.param .u64 .ptr .align 1 _Z16MatrixMulKernel2PPfS0_S0__param_1,
	.param .u64 .ptr .align 1 _Z16MatrixMulKernel2PPfS0_S0__param_2
)
{
	.reg .pred 	%p<8>;
	.reg .b32 	%r<24>;
	.reg .b32 	%f<26>;
	.reg .b64 	%rd<25>;
	// demoted variable
	.shared .align 4 .b8 _ZZ16MatrixMulKernel2PPfS0_S0_E3A_b[196];
	// demoted variable
	.shared .align 4 .b8 _ZZ16MatrixMulKernel2PPfS0_S0_E3B_b[196];
	// demoted variable
	.shared .align 4 .b8 _ZZ16MatrixMulKernel2PPfS0_S0_E3R_b[196];
	ld.param.u64 	%rd1, [_Z16MatrixMulKernel2PPfS0_S0__param_0];
	ld.param.u64 	%rd2, [_Z16MatrixMulKernel2PPfS0_S0__param_1];
	ld.param.u64 	%rd3, [_Z16MatrixMulKernel2PPfS0_S0__param_2];
	mov.u32 	%r9, %ctaid.y;
	mov.u32 	%r1, %tid.y;
	mad.lo.s32 	%r2, %r9, 7, %r1;
	mov.u32 	%r10, %ctaid.x;
	mov.u32 	%r3, %tid.x;
	mad.lo.s32 	%r4, %r10, 7, %r3;
	mul.lo.s32 	%r11, %r1, 28;
	mov.u32 	%r12, _ZZ16MatrixMulKernel2PPfS0_S0_E3R_b;
	add.s32 	%r13, %r12, %r11;
	shl.b32 	%r14, %r3, 2;
	add.s32 	%r5, %r13, %r14;
	mov.b32 	%r15, 0;
	st.shared.u32 	[%r5], %r15;
	bar.sync 	0;
	mov.u32 	%r16, _ZZ16MatrixMulKernel2PPfS0_S0_E3A_b;
	add.s32 	%r6, %r16, %r11;
	add.s32 	%r7, %r6, %r14;
	st.shared.u32 	[%r7], %r15;
	mov.u32 	%r17, _ZZ16MatrixMulKernel2PPfS0_S0_E3B_b;
	add.s32 	%r18, %r17, %r11;
	add.s32 	%r8, %r18, %r14;
	st.shared.u32 	[%r8], %r15;
	bar.sync 	0;
	or.b32  	%r19, %r2, %r3;
	and.b32  	%r20, %r19, 1048574;
	setp.ne.s32 	%p1, %r20, 0;
	@%p1 bra 	$L__BB1_2;
	cvta.to.global.u64 	%rd4, %rd1;
	mul.wide.u32 	%rd5, %r2, 8;
	add.s64 	%rd6, %rd4, %rd5;
	ld.global.u64 	%rd7, [%rd6];
	cvta.to.global.u64 	%rd8, %rd7;
	mul.wide.u32 	%rd9, %r3, 4;
	add.s64 	%rd10, %rd8, %rd9;
	ld.global.f32 	%f1, [%rd10];
	st.shared.f32 	[%r7], %f1;
$L__BB1_2:
	setp.gt.u32 	%p2, %r1, 1;
	setp.gt.s32 	%p3, %r4, 1;
	or.pred  	%p4, %p2, %p3;
	@%p4 bra 	$L__BB1_4;
	cvta.to.global.u64 	%rd11, %rd2;
	mul.wide.u32 	%rd12, %r1, 8;
	add.s64 	%rd13, %rd11, %rd12;
	ld.global.u64 	%rd14, [%rd13];
	cvta.to.global.u64 	%rd15, %rd14;
	mul.wide.s32 	%rd16, %r4, 4;
	add.s64 	%rd17, %rd15, %rd16;
	ld.global.f32 	%f2, [%rd17];
	st.shared.f32 	[%r8], %f2;
$L__BB1_4:
	setp.gt.s32 	%p5, %r4, 1;
	bar.sync 	0;
	ld.shared.f32 	%f3, [%r5];
	add.s32 	%r23, %r17, %r14;
	ld.shared.f32 	%f4, [%r6];
	ld.shared.f32 	%f5, [%r23];
	fma.rn.f32 	%f6, %f4, %f5, %f3;
	ld.shared.f32 	%f7, [%r6+4];
	ld.shared.f32 	%f8, [%r23+28];
	fma.rn.f32 	%f9, %f7, %f8, %f6;
	ld.shared.f32 	%f10, [%r6+8];
	ld.shared.f32 	%f11, [%r23+56];
	fma.rn.f32 	%f12, %f10, %f11, %f9;
	ld.shared.f32 	%f13, [%r6+12];
	ld.shared.f32 	%f14, [%r23+84];
	fma.rn.f32 	%f15, %f13, %f14, %f12;
	ld.shared.f32 	%f16, [%r6+16];
	ld.shared.f32 	%f17, [%r23+112];
	fma.rn.f32 	%f18, %f16, %f17, %f15;
	ld.shared.f32 	%f19, [%r6+20];
	ld.shared.f32 	%f20, [%r23+140];
	fma.rn.f32 	%f21, %f19, %f20, %f18;
	ld.shared.f32 	%f22, [%r6+24];
	ld.shared.f32 	%f23, [%r23+168];
	fma.rn.f32 	%f24, %f22, %f23, %f21;
	st.shared.f32 	[%r5], %f24;
	bar.sync 	0;
	setp.gt.u32 	%p6, %r2, 1;
	or.pred  	%p7, %p6, %p5;
	@%p7 bra 	$L__BB1_6;
	ld.shared.f32 	%f25, [%r5];
	cvta.to.global.u64 	%rd18, %rd3;
	mul.wide.u32 	%rd19, %r2, 8;
	add.s64 	%rd20, %rd18, %rd19;
	ld.global.u64 	%rd21, [%rd20];
	cvta.to.global.u64 	%rd22, %rd21;
	mul.wide.s32 	%rd23, %r4, 4;
	add.s64 	%rd24, %rd22, %rd23;
	st.global.f32 	[%rd24], %f25;
$L__BB1_6:
	ret;

}


// ===== COMPILED SASS (sm_100) =====

	.target	sm_100

	.elftype	@"ET_EXEC"


//--------------------- .note.nv.tkinfo           --------------------------
	.section	.note.nv.tkinfo,"",@"SHT_NOTE"
	.sectionflags	@"SHF_NOTE_NV_TKINFO"
	.tkinfo
        /*0018*/ 	.word	0x00000002
        /*0030*/ 	.string	""
        /*0030*/ 	.string	"ptxas"
        /*0030*/ 	.string	"Cuda compilation tools, release 13.0, V13.0.88"
        /*0030*/ 	.string	"Build cuda_13.0.r13.0/compiler.36424714_0"
        /*0030*/ 	.string	"-arch sm_100 -m 64 "



//--------------------- .note.nv.cuinfo           --------------------------
	.section	.note.nv.cuinfo,"",@"SHT_NOTE"
	.sectionflags	@"SHF_NOTE_NV_CUINFO"
        /*0018*/ 	.short	0x0002
        /*001a*/ 	.short	0x0064
        /*001c*/ 	.short	0x0082
	.zero		2


//--------------------- .nv.info                  --------------------------
	.section	.nv.info,"",@"SHT_CUDA_INFO"
	.align	4


	//----- nvinfo : EIATTR_REGCOUNT
	.align		4
        /*0000*/ 	.byte	0x04, 0x2f
        /*0002*/ 	.short	(.L_1 - .L_0)
	.align		4
.L_0:
        /*0004*/ 	.word	index@(_Z15MatrixMulKernelPPfS0_S0_)
        /*0008*/ 	.word	0x00000012


	//----- nvinfo : EIATTR_FRAME_SIZE
	.align		4
.L_1:
        /*000c*/ 	.byte	0x04, 0x11
        /*000e*/ 	.short	(.L_3 - .L_2)
	.align		4
.L_2:
        /*0010*/ 	.word	index@(_Z15MatrixMulKernelPPfS0_S0_)
        /*0014*/ 	.word	0x00000000


	//----- nvinfo : EIATTR_REGCOUNT
	.align		4
.L_3:
        /*0018*/ 	.byte	0x04, 0x2f
        /*001a*/ 	.short	(.L_5 - .L_4)
	.align		4
.L_4:
        /*001c*/ 	.word	index@(_Z16MatrixMulKernel2PPfS0_S0_)
        /*0020*/ 	.word	0x00000018


	//----- nvinfo : EIATTR_FRAME_SIZE
	.align		4
.L_5:
        /*0024*/ 	.byte	0x04, 0x11
        /*0026*/ 	.short	(.L_7 - .L_6)
	.align		4
.L_6:
        /*0028*/ 	.word	index@(_Z16MatrixMulKernel2PPfS0_S0_)
        /*002c*/ 	.word	0x00000000


	//----- nvinfo : EIATTR_MIN_STACK_SIZE
	.align		4
.L_7:
        /*0030*/ 	.byte	0x04, 0x12
        /*0032*/ 	.short	(.L_9 - .L_8)
	.align		4
.L_8:
        /*0034*/ 	.word	index@(_Z16MatrixMulKernel2PPfS0_S0_)
        /*0038*/ 	.word	0x00000000


	//----- nvinfo : EIATTR_MIN_STACK_SIZE
	.align		4
.L_9:
        /*003c*/ 	.byte	0x04, 0x12
        /*003e*/ 	.short	(.L_11 - .L_10)
	.align		4
.L_10:
        /*0040*/ 	.word	index@(_Z15MatrixMulKernelPPfS0_S0_)
        /*0044*/ 	.word	0x00000000
.L_11:


//--------------------- .nv.compat                --------------------------
	.section	.nv.compat,"",@"SHT_CUDA_COMPAT_INFO"
	.align	4
        /*0000*/ 	.byte	0x02, 0x09, 0x00, 0x00, 0x02, 0x02, 0x01, 0x00, 0x02, 0x05, 0x05, 0x00, 0x03, 0x07, 0x01, 0x01
        /*0010*/ 	.byte	0x02, 0x03, 0x00, 0x00, 0x02, 0x06, 0x01, 0x00, 0x04, 0x0b, 0x08, 0x00, 0x09, 0x00, 0x00, 0x00
        /*0020*/ 	.byte	0x00, 0x00, 0x00, 0x00


//--------------------- .nv.info._Z16MatrixMulKernel2PPfS0_S0_ --------------------------
	.section	.nv.info._Z16MatrixMulKernel2PPfS0_S0_,"",@"SHT_CUDA_INFO"
	.sectionflags	@""
	.align	4


	//----- nvinfo : EIATTR_CUDA_API_VERSION
	.align		4
        /*0000*/ 	.byte	0x04, 0x37
        /*0002*/ 	.short	(.L_13 - .L_12)
.L_12:
        /*0004*/ 	.word	0x00000082


	//----- nvinfo : EIATTR_KPARAM_INFO
	.align		4
.L_13:
        /*0008*/ 	.byte	0x04, 0x17
        /*000a*/ 	.short	(.L_15 - .L_14)
.L_14:
        /*000c*/ 	.word	0x00000000
        /*0010*/ 	.short	0x0002
        /*0012*/ 	.short	0x0010
        /*0014*/ 	.byte	0x00, 0xf5, 0x21, 0x00


	//----- nvinfo : EIATTR_KPARAM_INFO
	.align		4
.L_15:
        /*0018*/ 	.byte	0x04, 0x17
        /*001a*/ 	.short	(.L_17 - .L_16)
.L_16:
        /*001c*/ 	.word	0x00000000
        /*0020*/ 	.short	0x0001
        /*0022*/ 	.short	0x0008
        /*0024*/ 	.byte	0x00, 0xf5, 0x21, 0x00


	//----- nvinfo : EIATTR_KPARAM_INFO
	.align		4
.L_17:
        /*0028*/ 	.byte	0x04, 0x17
        /*002a*/ 	.short	(.L_19 - .L_18)
.L_18:
        /*002c*/ 	.word	0x00000000
        /*0030*/ 	.short	0x0000
        /*0032*/ 	.short	0x0000
        /*0034*/ 	.byte	0x00, 0xf5, 0x21, 0x00


	//----- nvinfo : EIATTR_SPARSE_MMA_MASK
	.align		4
.L_19:
        /*0038*/ 	.byte	0x03, 0x50
        /*003a*/ 	.short	0x0000


	//----- nvinfo : EIATTR_MAXREG_COUNT
	.align		4
        /*003c*/ 	.byte	0x03, 0x1b
        /*003e*/ 	.short	0x00ff


	//----- nvinfo : EIATTR_NUM_BARRIERS
	.align		4
        /*0040*/ 	.byte	0x02, 0x4c
        /*0042*/ 	.byte	0x01
	.zero		1


	//----- nvinfo : EIATTR_MERCURY_ISA_VERSION
	.align		4
        /*0044*/ 	.byte	0x03, 0x5f
        /*0046*/ 	.short	0x0101


	//----- nvinfo : EIATTR_VRC_CTA_INIT_COUNT
	.align		4
        /*0048*/ 	.byte	0x02, 0x4a
	.zero		1
	.zero		1


	//----- nvinfo : EIATTR_EXIT_INSTR_OFFSETS
	.align		4
        /*004c*/ 	.byte	0x04, 0x1c
        /*004e*/ 	.short	(.L_21 - .L_20)


	//   ....[0]....
.L_20:
        /*0050*/ 	.word	0x00000440


	//   ....[1]....
        /*0054*/ 	.word	0x000004b0


	//----- nvinfo : EIATTR_CBANK_PARAM_SIZE
	.align		4
.L_21:
        /*0058*/ 	.byte	0x03, 0x19
        /*005a*/ 	.short	0x0018


	//----- nvinfo : EIATTR_PARAM_CBANK
	.align		4
        /*005c*/ 	.byte	0x04, 0x0a
        /*005e*/ 	.short	(.L_23 - .L_22)
	.align		4
.L_22:
        /*0060*/ 	.word	index@(.nv.constant0._Z16MatrixMulKernel2PPfS0_S0_)
        /*0064*/ 	.short	0x0380
        /*0066*/ 	.short	0x0018


	//----- nvinfo : EIATTR_SW_WAR
	.align		4
.L_23:
        /*0068*/ 	.byte	0x04, 0x36
        /*006a*/ 	.short	(.L_25 - .L_24)
.L_24:
        /*006c*/ 	.word	0x00000008
.L_25:


//--------------------- .nv.info._Z15MatrixMulKernelPPfS0_S0_ --------------------------
	.section	.nv.info._Z15MatrixMulKernelPPfS0_S0_,"",@"SHT_CUDA_INFO"
	.sectionflags	@""
	.align	4


	//----- nvinfo : EIATTR_CUDA_API_VERSION
	.align		4
        /*0000*/ 	.byte	0x04, 0x37
        /*0002*/ 	.short	(.L_27 - .L_26)
.L_26:
        /*0004*/ 	.word	0x00000082


	//----- nvinfo : EIATTR_KPARAM_INFO
	.align		4
.L_27:
        /*0008*/ 	.byte	0x04, 0x17
        /*000a*/ 	.short	(.L_29 - .L_28)
.L_28:
        /*000c*/ 	.word	0x00000000
        /*0010*/ 	.short	0x0002
        /*0012*/ 	.short	0x0010
        /*0014*/ 	.byte	0x00, 0xf5, 0x21, 0x00


	//----- nvinfo : EIATTR_KPARAM_INFO
	.align		4
.L_29:
        /*0018*/ 	.byte	0x04, 0x17
        /*001a*/ 	.short	(.L_31 - .L_30)
.L_30:
        /*001c*/ 	.word	0x00000000
        /*0020*/ 	.short	0x0001
        /*0022*/ 	.short	0x0008
        /*0024*/ 	.byte	0x00, 0xf5, 0x21, 0x00


	//----- nvinfo : EIATTR_KPARAM_INFO
	.align		4
.L_31:
        /*0028*/ 	.byte	0x04, 0x17
        /*002a*/ 	.short	(.L_33 - .L_32)
.L_32:
        /*002c*/ 	.word	0x00000000
        /*0030*/ 	.short	0x0000
        /*0032*/ 	.short	0x0000
        /*0034*/ 	.byte	0x00, 0xf5, 0x21, 0x00


	//----- nvinfo : EIATTR_SPARSE_MMA_MASK
	.align		4
.L_33:
        /*0038*/ 	.byte	0x03, 0x50
        /*003a*/ 	.short	0x0000


	//----- nvinfo : EIATTR_MAXREG_COUNT
	.align		4
        /*003c*/ 	.byte	0x03, 0x1b
        /*003e*/ 	.short	0x00ff


	//----- nvinfo : EIATTR_MERCURY_ISA_VERSION
	.align		4
        /*0040*/ 	.byte	0x03, 0x5f
        /*0042*/ 	.short	0x0101


	//----- nvinfo : EIATTR_VRC_CTA_INIT_COUNT
	.align		4
        /*0044*/ 	.byte	0x02, 0x4a
	.zero		1
	.zero		1


	//----- nvinfo : EIATTR_EXIT_INSTR_OFFSETS
	.align		4
        /*0048*/ 	.byte	0x04, 0x1c
        /*004a*/ 	.short	(.L_35 - .L_34)


	//   ....[0]....
.L_34:
        /*004c*/ 	.word	0x000000b0


	//   ....[1]....
        /*0050*/ 	.word	0x00000200


	//----- nvinfo : EIATTR_CBANK_PARAM_SIZE
	.align		4
.L_35:
        /*0054*/ 	.byte	0x03, 0x19
        /*0056*/ 	.short	0x0018


	//----- nvinfo : EIATTR_PARAM_CBANK
	.align		4
        /*0058*/ 	.byte	0x04, 0x0a
        /*005a*/ 	.short	(.L_37 - .L_36)
	.align		4
.L_36:
        /*005c*/ 	.word	index@(.nv.constant0._Z15MatrixMulKernelPPfS0_S0_)
        /*0060*/ 	.short	0x0380
        /*0062*/ 	.short	0x0018


	//----- nvinfo : EIATTR_SW_WAR
	.align		4
.L_37:
        /*0064*/ 	.byte	0x04, 0x36
        /*0066*/ 	.short	(.L_39 - .L_38)
.L_38:
        /*0068*/ 	.word	0x00000008
.L_39:


//--------------------- .nv.callgraph             --------------------------
	.section	.nv.callgraph,"",@"SHT_CUDA_CALLGRAPH"
	.align	4
	.sectionentsize	8
	.align		4
        /*0000*/ 	.word	0x00000000
	.align		4
        /*0004*/ 	.word	0xffffffff
	.align		4
        /*0008*/ 	.word	0x00000000
	.align		4
        /*000c*/ 	.word	0xfffffffe
	.align		4
        /*0010*/ 	.word	0x00000000
	.align		4
        /*0014*/ 	.word	0xfffffffd
	.align		4
        /*0018*/ 	.word	0x00000000
	.align		4
        /*001c*/ 	.word	0xfffffffc


//--------------------- .text._Z16MatrixMulKernel2PPfS0_S0_ --------------------------
	.section	.text._Z16MatrixMulKernel2PPfS0_S0_,"ax",@progbits
	.align	128
        .global         _Z16MatrixMulKernel2PPfS0_S0_
        .type           _Z16MatrixMulKernel2PPfS0_S0_,@function
        .size           _Z16MatrixMulKernel2PPfS0_S0_,(.L_x_2 - _Z16MatrixMulKernel2PPfS0_S0_)
        .other          _Z16MatrixMulKernel2PPfS0_S0_,@"STO_CUDA_ENTRY STV_DEFAULT"
_Z16MatrixMulKernel2PPfS0_S0_:
.text._Z16MatrixMulKernel2PPfS0_S0_:
[----:B------:R-:W-:Y:S01]  /*0000*/  LDC R1, c[0x0][0x37c] ;  /* 0x0000df00ff017b82 */ /* 0x000fe20000000800 */
[----:B------:R-:W0:Y:S01]  /*0010*/  S2R R12, SR_CgaCtaId ;  /* 0x00000000000c7919 */ /* 0x000e220000008800 */
[----:B------:R-:W-:Y:S01]  /*0020*/  MOV R3, 0x400 ;  /* 0x0000040000037802 */ /* 0x000fe20000000f00 */
[----:B------:R-:W1:Y:S01]  /*0030*/  LDCU.64 UR4, c[0x0][0x358] ;  /* 0x00006b00ff0477ac */ /* 0x000e620008000a00 */
[----:B------:R-:W2:Y:S02]  /*0040*/  S2R R13, SR_TID.Y ;  /* 0x00000000000d7919 */ /* 0x000ea40000002200 */
[C---:B------:R-:W-:Y:S02]  /*0050*/  IADD3 R8, PT, PT, R3.reuse, 0x188, RZ ;  /* 0x0000018803087810 */ /* 0x040fe40007ffe0ff */
[----:B------:R-:W-:Y:S01]  /*0060*/  IADD3 R11, PT, PT, R3, 0xc4, RZ ;  /* 0x000000c4030b7810 */ /* 0x000fe20007ffe0ff */
[----:B------:R-:W3:Y:S01]  /*0070*/  S2R R9, SR_TID.X ;  /* 0x0000000000097919 */ /* 0x000ee20000002100 */
[----:B------:R-:W4:Y:S01]  /*0080*/  S2R R0, SR_CTAID.X ;  /* 0x0000000000007919 */ /* 0x000f220000002500 */
[----:B------:R-:W5:Y:S01]  /*0090*/  S2R R2, SR_CTAID.Y ;  /* 0x0000000000027919 */ /* 0x000f620000002600 */
[----:B0-----:R-:W-:-:S02]  /*00a0*/  LEA R10, R12, R8, 0x18 ;  /* 0x000000080c0a7211 */ /* 0x001fc400078ec0ff */
[C---:B------:R-:W-:Y:S02]  /*00b0*/  LEA R3, R12.reuse, R3, 0x18 ;  /* 0x000000030c037211 */ /* 0x040fe400078ec0ff */
[----:B------:R-:W-:Y:S01]  /*00c0*/  LEA R8, R12, R11, 0x18 ;  /* 0x0000000b0c087211 */ /* 0x000fe200078ec0ff */
[C---:B--2---:R-:W-:Y:S02]  /*00d0*/  IMAD R12, R13.reuse, 0x1c, R10 ;  /* 0x0000001c0d0c7824 */ /* 0x044fe400078e020a */
[C---:B------:R-:W-:Y:S02]  /*00e0*/  IMAD R10, R13.reuse, 0x1c, R3 ;  /* 0x0000001c0d0a7824 */ /* 0x040fe400078e0203 */
[----:B------:R-:W-:Y:S01]  /*00f0*/  IMAD R14, R13, 0x1c, R8 ;  /* 0x0000001c0d0e7824 */ /* 0x000fe200078e0208 */
[C---:B---3--:R-:W-:Y:S01]  /*0100*/  LEA R3, R9.reuse, R12, 0x2 ;  /* 0x0000000c09037211 */ /* 0x048fe200078e10ff */
[----:B----4-:R-:W-:Y:S01]  /*0110*/  IMAD R0, R0, 0x7, R9 ;  /* 0x0000000700007824 */ /* 0x010fe200078e0209 */
[----:B------:R-:W-:-:S03]  /*0120*/  LEA R11, R9, R10, 0x2 ;  /* 0x0000000a090b7211 */ /* 0x000fc600078e10ff */
[----:B------:R-:W-:Y:S01]  /*0130*/  STS [R3], RZ ;  /* 0x000000ff03007388 */ /* 0x000fe20000000800 */
[----:B-----5:R-:W-:Y:S01]  /*0140*/  IMAD R2, R2, 0x7, R13 ;  /* 0x0000000702027824 */ /* 0x020fe200078e020d */
[----:B------:R-:W-:Y:S01]  /*0150*/  BAR.SYNC.DEFER_BLOCKING 0x0 ;  /* 0x0000000000007b1d */ /* 0x000fe20000010000 */
[----:B------:R-:W-:-:S03]  /*0160*/  ISETP.GT.AND P0, PT, R0, 0x1, PT ;  /* 0x000000010000780c */ /* 0x000fc60003f04270 */
[----:B------:R-:W-:Y:S02]  /*0170*/  LOP3.LUT P1, RZ, R2, 0xffffe, R9, 0xc8, !PT ;  /* 0x000ffffe02ff7812 */ /* 0x000fe4000782c809 */
[----:B------:R-:W-:Y:S02]  /*0180*/  ISETP.GT.U32.OR P2, PT, R13, 0x1, P0 ;  /* 0x000000010d00780c */ /* 0x000fe40000744470 */
[----:B------:R-:W-:-:S09]  /*0190*/  LEA R16, R9, R14, 0x2 ;  /* 0x0000000e09107211 */ /* 0x000fd200078e10ff */
[----:B------:R-:W0:Y:S08]  /*01a0*/  @!P1 LDC.64 R4, c[0x0][0x380] ;  /* 0x0000e000ff049b82 */ /* 0x000e300000000a00 */
[----:B------:R-:W2:Y:S01]  /*01b0*/  @!P2 LDC.64 R6, c[0x0][0x388] ;  /* 0x0000e200ff06ab82 */ /* 0x000ea20000000a00 */
[----:B------:R-:W-:Y:S04]  /*01c0*/  STS [R11], RZ ;  /* 0x000000ff0b007388 */ /* 0x000fe80000000800 */
[----:B------:R-:W-:Y:S01]  /*01d0*/  STS [R16], RZ ;  /* 0x000000ff10007388 */ /* 0x000fe20000000800 */
[----:B0-----:R-:W-:-:S02]  /*01e0*/  @!P1 IMAD.WIDE.U32 R4, R2, 0x8, R4 ;  /* 0x0000000802049825 */ /* 0x001fc400078e0004 */
[----:B------:R-:W-:Y:S02]  /*01f0*/  BAR.SYNC.DEFER_BLOCKING 0x0 ;  /* 0x0000000000007b1d */ /* 0x000fe40000010000 */
[----:B--2---:R-:W-:-:S04]  /*0200*/  @!P2 IMAD.WIDE.U32 R12, R13, 0x8, R6 ;  /* 0x000000080d0ca825 */ /* 0x004fc800078e0006 */
[----:B-1----:R-:W2:Y:S04]  /*0210*/  @!P1 LDG.E.64 R4, desc[UR4][R4.64] ;  /* 0x0000000404049981 */ /* 0x002ea8000c1e1b00 */
[----:B------:R-:W3:Y:S01]  /*0220*/  @!P2 LDG.E.64 R12, desc[UR4][R12.64] ;  /* 0x000000040c0ca981 */ /* 0x000ee2000c1e1b00 */
[----:B--2---:R-:W-:-:S04]  /*0230*/  @!P1 IMAD.WIDE.U32 R6, R9, 0x4, R4 ;  /* 0x0000000409069825 */ /* 0x004fc800078e0004 */
[----:B---3--:R-:W-:Y:S02]  /*0240*/  @!P2 IMAD.WIDE R14, R0, 0x4, R12 ;  /* 0x00000004000ea825 */ /* 0x008fe400078e020c */
[----:B------:R-:W2:Y:S04]  /*0250*/  @!P1 LDG.E R6, desc[UR4][R6.64] ;  /* 0x0000000406069981 */ /* 0x000ea8000c1e1900 */
[----:B------:R-:W3:Y:S01]  /*0260*/  @!P2 LDG.E R15, desc[UR4][R14.64] ;  /* 0x000000040e0fa981 */ /* 0x000ee2000c1e1900 */
[----:B------:R-:W-:Y:S02]  /*0270*/  LEA R9, R9, R8, 0x2 ;  /* 0x0000000809097211 */ /* 0x000fe400078e10ff */
[----:B------:R-:W-:Y:S01]  /*0280*/  ISETP.GT.U32.OR P0, PT, R2, 0x1, P0 ;  /* 0x000000010200780c */ /* 0x000fe20000704470 */
[----:B--2---:R-:W-:Y:S04]  /*0290*/  @!P1 STS [R11], R6 ;  /* 0x000000060b009388 */ /* 0x004fe80000000800 */
[----:B---3--:R-:W-:Y:S01]  /*02a0*/  @!P2 STS [R16], R15 ;  /* 0x0000000f1000a388 */ /* 0x008fe20000000800 */
[----:B------:R-:W-:Y:S06]  /*02b0*/  BAR.SYNC.DEFER_BLOCKING 0x0 ;  /* 0x0000000000007b1d */ /* 0x000fec0000010000 */
[----:B------:R-:W-:Y:S04]  /*02c0*/  LDS R8, [R3] ;  /* 0x0000000003087984 */ /* 0x000fe80000000800 */
[----:B------:R-:W-:Y:S04]  /*02d0*/  LDS R5, [R10] ;  /* 0x000000000a057984 */ /* 0x000fe80000000800 */
[----:B------:R-:W0:Y:S04]  /*02e0*/  LDS R4, [R9] ;  /* 0x0000000009047984 */ /* 0x000e280000000800 */
[----:B------:R-:W-:Y:S04]  /*02f0*/  LDS R13, [R10+0x4] ;  /* 0x000004000a0d7984 */ /* 0x000fe80000000800 */
[----:B------:R-:W1:Y:S04]  /*0300*/  LDS R12, [R9+0x1c] ;  /* 0x00001c00090c7984 */ /* 0x000e680000000800 */
[----:B------:R-:W-:Y:S04]  /*0310*/  LDS R7, [R10+0x8] ;  /* 0x000008000a077984 */ /* 0x000fe80000000800 */
[----:B------:R-:W2:Y:S04]  /*0320*/  LDS R14, [R9+0x38] ;  /* 0x00003800090e7984 */ /* 0x000ea80000000800 */
[----:B------:R-:W-:Y:S04]  /*0330*/  LDS R17, [R10+0xc] ;  /* 0x00000c000a117984 */ /* 0x000fe80000000800 */
[----:B------:R-:W3:Y:S04]  /*0340*/  LDS R6, [R9+0x54] ;  /* 0x0000540009067984 */ /* 0x000ee80000000800 */
[----:B------:R-:W-:Y:S04]  /*0350*/  LDS R11, [R10+0x10] ;  /* 0x000010000a0b7984 */ /* 0x000fe80000000800 */
[----:B------:R-:W4:Y:S04]  /*0360*/  LDS R15, [R9+0x70] ;  /* 0x00007000090f7984 */ /* 0x000f280000000800 */
[----:B------:R-:W-:Y:S04]  /*0370*/  LDS R19, [R10+0x14] ;  /* 0x000014000a137984 */ /* 0x000fe80000000800 */
[----:B------:R-:W5:Y:S01]  /*0380*/  LDS R16, [R9+0x8c] ;  /* 0x00008c0009107984 */ /* 0x000f620000000800 */
[----:B0-----:R-:W-:-:S03]  /*0390*/  FFMA R4, R5, R4, R8 ;  /* 0x0000000405047223 */ /* 0x001fc60000000008 */
[----:B------:R-:W-:Y:S04]  /*03a0*/  LDS R21, [R10+0x18] ;  /* 0x000018000a157984 */ /* 0x000fe80000000800 */
[----:B------:R-:W0:Y:S01]  /*03b0*/  LDS R18, [R9+0xa8] ;  /* 0x0000a80009127984 */ /* 0x000e220000000800 */
[----:B-1----:R-:W-:-:S04]  /*03c0*/  FFMA R4, R13, R12, R4 ;  /* 0x0000000c0d047223 */ /* 0x002fc80000000004 */
[----:B--2---:R-:W-:-:S04]  /*03d0*/  FFMA R4, R7, R14, R4 ;  /* 0x0000000e07047223 */ /* 0x004fc80000000004 */
[----:B---3--:R-:W-:-:S04]  /*03e0*/  FFMA R4, R17, R6, R4 ;  /* 0x0000000611047223 */ /* 0x008fc80000000004 */
[----:B----4-:R-:W-:-:S04]  /*03f0*/  FFMA R4, R11, R15, R4 ;  /* 0x0000000f0b047223 */ /* 0x010fc80000000004 */
[----:B-----5:R-:W-:-:S04]  /*0400*/  FFMA R4, R19, R16, R4 ;  /* 0x0000001013047223 */ /* 0x020fc80000000004 */
[----:B0-----:R-:W-:-:S05]  /*0410*/  FFMA R4, R21, R18, R4 ;  /* 0x0000001215047223 */ /* 0x001fca0000000004 */
[----:B------:R0:W-:Y:S01]  /*0420*/  STS [R3], R4 ;  /* 0x0000000403007388 */ /* 0x0001e20000000800 */
[----:B------:R-:W-:Y:S06]  /*0430*/  BAR.SYNC.DEFER_BLOCKING 0x0 ;  /* 0x0000000000007b1d */ /* 0x000fec0000010000 */
[----:B------:R-:W-:Y:S05]  /*0440*/  @P0 EXIT ;  /* 0x000000000000094d */ /* 0x000fea0003800000 */
[----:B0-----:R-:W0:Y:S01]  /*0450*/  LDC.64 R4, c[0x0][0x390] ;  /* 0x0000e400ff047b82 */ /* 0x001e220000000a00 */
[----:B------:R-:W1:Y:S01]  /*0460*/  LDS R3, [R3] ;  /* 0x0000000003037984 */ /* 0x000e620000000800 */
[----:B0-----:R-:W-:-:S06]  /*0470*/  IMAD.WIDE.U32 R4, R2, 0x8, R4 ;  /* 0x0000000802047825 */ /* 0x001fcc00078e0004 */
[----:B------:R-:W2:Y:S02]  /*0480*/  LDG.E.64 R4, desc[UR4][R4.64] ;  /* 0x0000000404047981 */ /* 0x000ea4000c1e1b00 */
[----:B--2---:R-:W-:-:S05]  /*0490*/  IMAD.WIDE R6, R0, 0x4, R4 ;  /* 0x0000000400067825 */ /* 0x004fca00078e0204 */
[----:B-1----:R-:W-:Y:S01]  /*04a0*/  STG.E desc[UR4][R6.64], R3 ;  /* 0x0000000306007986 */ /* 0x002fe2000c101904 */
[----:B------:R-:W-:Y:S05]  /*04b0*/  EXIT ;  /* 0x000000000000794d */ /* 0x000fea0003800000 */
.L_x_0:
[----:B------:R-:W-:-:S00]  /*04c0*/  BRA `(.L_x_0) ;  /* 0xfffffffc00fc7947 */ /* 0x000fc0000383ffff */
[----:B------:R-:W-:-:S00]  /*04d0*/  NOP ;  /* 0x0000000000007918 */ /* 0x000fc00000000000 */
        /* <DEDUP_REMOVED lines=10> */
.L_x_2:


//--------------------- .text._Z15MatrixMulKernelPPfS0_S0_ --------------------------
	.section	.text._Z15MatrixMulKernelPPfS0_S0_,"ax",@progbits
	.align	128
        .global         _Z15MatrixMulKernelPPfS0_S0_
        .type           _Z15MatrixMulKernelPPfS0_S0_,@function
        .size           _Z15MatrixMulKernelPPfS0_S0_,(.L_x_3 - _Z15MatrixMulKernelPPfS0_S0_)
        .other          _Z15MatrixMulKernelPPfS0_S0_,@"STO_CUDA_ENTRY STV_DEFAULT"
_Z15MatrixMulKernelPPfS0_S0_:
.text._Z15MatrixMulKernelPPfS0_S0_:
[----:B------:R-:W-:Y:S01]  /*0000*/  LDC R1, c[0x0][0x37c] ;  /* 0x0000df00ff017b82 */ /* 0x000fe20000000800 */
[----:B------:R-:W0:Y:S07]  /*0010*/  S2R R5, SR_TID.X ;  /* 0x0000000000057919 */ /* 0x000e2e0000002100 */
[----:B------:R-:W1:Y:S01]  /*0020*/  LDC R3, c[0x0][0x364] ;  /* 0x0000d900ff037b82 */ /* 0x000e620000000800 */
[----:B------:R-:W1:Y:S07]  /*0030*/  S2R R0, SR_TID.Y ;  /* 0x0000000000007919 */ /* 0x000e6e0000002200 */
[----:B------:R-:W0:Y:S08]  /*0040*/  S2UR UR5, SR_CTAID.X ;  /* 0x00000000000579c3 */ /* 0x000e300000002500 */
[----:B------:R-:W0:Y:S08]  /*0050*/  LDC R2, c[0x0][0x360] ;  /* 0x0000d800ff027b82 */ /* 0x000e300000000800 */
[----:B------:R-:W1:Y:S01]  /*0060*/  S2UR UR4, SR_CTAID.Y ;  /* 0x00000000000479c3 */ /* 0x000e620000002600 */
[----:B0-----:R-:W-:-:S05]  /*0070*/  IMAD R2, R2, UR5, R5 ;  /* 0x0000000502027c24 */ /* 0x001fca000f8e0205 */
[----:B------:R-:W-:Y:S01]  /*0080*/  ISETP.GT.AND P0, PT, R2, 0x1, PT ;  /* 0x000000010200780c */ /* 0x000fe20003f04270 */
[----:B-1----:R-:W-:-:S05]  /*0090*/  IMAD R3, R3, UR4, R0 ;  /* 0x0000000403037c24 */ /* 0x002fca000f8e0200 */
[----:B------:R-:W-:-:S13]  /*00a0*/  ISETP.GT.U32.OR P0, PT, R3, 0x1, P0 ;  /* 0x000000010300780c */ /* 0x000fda0000704470 */
[----:B------:R-:W-:Y:S05]  /*00b0*/  @P0 EXIT ;  /* 0x000000000000094d */ /* 0x000fea0003800000 */
[----:B------:R-:W0:Y:S01]  /*00c0*/  LDC.64 R6, c[0x0][0x388] ;  /* 0x0000e200ff067b82 */ /* 0x000e220000000a00 */
[----:B------:R-:W0:Y:S07]  /*00d0*/  LDCU.64 UR4, c[0x0][0x358] ;  /* 0x00006b00ff0477ac */ /* 0x000e2e0008000a00 */
[----:B------:R-:W1:Y:S08]  /*00e0*/  LDC.64 R4, c[0x0][0x380] ;  /* 0x0000e000ff047b82 */ /* 0x000e700000000a00 */
[----:B------:R-:W2:Y:S01]  /*00f0*/  LDC.64 R12, c[0x0][0x390] ;  /* 0x0000e400ff0c7b82 */ /* 0x000ea20000000a00 */
[----:B0-----:R-:W3:Y:S04]  /*0100*/  LDG.E.64 R8, desc[UR4][R6.64] ;  /* 0x0000000406087981 */ /* 0x001ee8000c1e1b00 */
[----:B------:R-:W4:Y:S01]  /*0110*/  LDG.E.64 R10, desc[UR4][R6.64+0x8] ;  /* 0x00000804060a7981 */ /* 0x000f22000c1e1b00 */
[----:B-1----:R-:W-:-:S06]  /*0120*/  IMAD.WIDE.U32 R4, R3, 0x8, R4 ;  /* 0x0000000803047825 */ /* 0x002fcc00078e0004 */
[----:B------:R-:W5:Y:S01]  /*0130*/  LDG.E.64 R4, desc[UR4][R4.64] ;  /* 0x0000000404047981 */ /* 0x000f62000c1e1b00 */
[----:B--2---:R-:W-:-:S06]  /*0140*/  IMAD.WIDE.U32 R12, R3, 0x8, R12 ;  /* 0x00000008030c7825 */ /* 0x004fcc00078e000c */
[----:B------:R-:W2:Y:S01]  /*0150*/  LDG.E.64 R12, desc[UR4][R12.64] ;  /* 0x000000040c0c7981 */ /* 0x000ea2000c1e1b00 */
[----:B---3--:R-:W-:-:S04]  /*0160*/  IMAD.WIDE R8, R2, 0x4, R8 ;  /* 0x0000000402087825 */ /* 0x008fc800078e0208 */
[C---:B----4-:R-:W-:Y:S02]  /*0170*/  IMAD.WIDE R10, R2.reuse, 0x4, R10 ;  /* 0x00000004020a7825 */ /* 0x050fe400078e020a */
[----:B------:R-:W3:Y:S04]  /*0180*/  LDG.E R9, desc[UR4][R8.64] ;  /* 0x0000000408097981 */ /* 0x000ee8000c1e1900 */
[----:B------:R-:W4:Y:S04]  /*0190*/  LDG.E R10, desc[UR4][R10.64] ;  /* 0x000000040a0a7981 */ /* 0x000f28000c1e1900 */
[----:B-----5:R-:W3:Y:S04]  /*01a0*/  LDG.E R0, desc[UR4][R4.64] ;  /* 0x0000000404007981 */ /* 0x020ee8000c1e1900 */
[----:B------:R-:W4:Y:S01]  /*01b0*/  LDG.E R15, desc[UR4][R4.64+0x4] ;  /* 0x00000404040f7981 */ /* 0x000f22000c1e1900 */
[----:B--2---:R-:W-:-:S04]  /*01c0*/  IMAD.WIDE R2, R2, 0x4, R12 ;  /* 0x0000000402027825 */ /* 0x004fc800078e020c */
[----:B---3--:R-:W-:-:S04]  /*01d0*/  FFMA R0, R0, R9, RZ ;  /* 0x0000000900007223 */ /* 0x008fc800000000ff */
[----:B----4-:R-:W-:-:S05]  /*01e0*/  FFMA R15, R15, R10, R0 ;  /* 0x0000000a0f0f7223 */ /* 0x010fca0000000000 */
[----:B------:R-:W-:Y:S01]  /*01f0*/  STG.E desc[UR4][R2.64], R15 ;  /* 0x0000000f02007986 */ /* 0x000fe2000c101904 */
[----:B------:R-:W-:Y:S05]  /*0200*/  EXIT ;  /* 0x000000000000794d */ /* 0x000fea0003800000 */
.L_x_1:
        /* <DEDUP_REMOVED lines=15> */
.L_x_3:


//--------------------- .nv.shared._Z16MatrixMulKernel2PPfS0_S0_ --------------------------
	.section	.nv.shared._Z16MatrixMulKernel2PPfS0_S0_,"aw",@nobits
	.sectionflags	@""
	.align	4
.nv.shared._Z16MatrixMulKernel2PPfS0_S0_:
	.zero		1612


//--------------------- .nv.shared.reserved.0     --------------------------
	.section	.nv.shared.reserved.0,"aw",@nobits
	.weak		__nv_reservedSMEM_offset_0_alias
	.size		__nv_reservedSMEM_offset_0_alias, 0, 64
	.other		__nv_reservedSMEM_offset_0_alias,@"STO_CUDA_RESERVED_SHARED STV_DEFAULT"
__nv_reservedSMEM_offset_0_alias:
	.zero		0
	.zero		64


//--------------------- .nv.constant0._Z16MatrixMulKernel2PPfS0_S0_ --------------------------
	.section	.nv.constant0._Z16MatrixMulKernel2PPfS0_S0_,"a",@progbits
	.sectionflags	@""
	.align	4
.nv.constant0._Z16MatrixMulKernel2PPfS0_S0_:
	.zero		920


//--------------------- .nv.constant0._Z15MatrixMulKernelPPfS0_S0_ --------------------------
	.section	.nv.constant0._Z15MatrixMulKernelPPfS0_S0_,"a",@progbits
	.sectionflags	@""
	.align	4
.nv.constant0._Z15MatrixMulKernelPPfS0_S0_:
	.zero		920


//--------------------- SYMBOLS --------------------------

	.type		.nv.reservedSmem.offset0,@object
	.size		.nv.reservedSmem.offset0,0x4
	.type		.nv.reservedSmem.cap,@object
	.size		.nv.reservedSmem.cap,0x4
